//
// Generated by NVIDIA NVVM Compiler
//
// Compiler Build ID: CL-36424714
// Cuda compilation tools, release 13.0, V13.0.88
// Based on NVVM 20.0.0
//

.version 9.0
.target sm_100
.address_size 64

	// .globl	_ZN3cub18CUB_300001_SM_10006detail11EmptyKernelIvEEvv
.global .align 1 .b8 _ZN34_INTERNAL_b69aa9f2_4_k_cu__Z4hashj4cuda3std3__45__cpo5beginE[1];
.global .align 1 .b8 _ZN34_INTERNAL_b69aa9f2_4_k_cu__Z4hashj4cuda3std3__45__cpo3endE[1];
.global .align 1 .b8 _ZN34_INTERNAL_b69aa9f2_4_k_cu__Z4hashj4cuda3std3__45__cpo6cbeginE[1];
.global .align 1 .b8 _ZN34_INTERNAL_b69aa9f2_4_k_cu__Z4hashj4cuda3std3__45__cpo4cendE[1];
.global .align 1 .b8 _ZN34_INTERNAL_b69aa9f2_4_k_cu__Z4hashj4cuda3std3__45__cpo6rbeginE[1];
.global .align 1 .b8 _ZN34_INTERNAL_b69aa9f2_4_k_cu__Z4hashj4cuda3std3__45__cpo4rendE[1];
.global .align 1 .b8 _ZN34_INTERNAL_b69aa9f2_4_k_cu__Z4hashj4cuda3std3__45__cpo7crbeginE[1];
.global .align 1 .b8 _ZN34_INTERNAL_b69aa9f2_4_k_cu__Z4hashj4cuda3std3__45__cpo5crendE[1];
.global .align 1 .b8 _ZN34_INTERNAL_b69aa9f2_4_k_cu__Z4hashj4cuda3std3__436_GLOBAL__N__b69aa9f2_4_k_cu__Z4hashj6ignoreE[1];
.global .align 1 .b8 _ZN34_INTERNAL_b69aa9f2_4_k_cu__Z4hashj4cuda3std3__419piecewise_constructE[1];
.global .align 1 .b8 _ZN34_INTERNAL_b69aa9f2_4_k_cu__Z4hashj4cuda3std3__48in_placeE[1];
.global .align 1 .b8 _ZN34_INTERNAL_b69aa9f2_4_k_cu__Z4hashj4cuda3std3__420unreachable_sentinelE[1];
.global .align 1 .b8 _ZN34_INTERNAL_b69aa9f2_4_k_cu__Z4hashj4cuda3std3__47nulloptE[1];
.global .align 1 .b8 _ZN34_INTERNAL_b69aa9f2_4_k_cu__Z4hashj4cuda3std3__48unexpectE[1];
.global .align 1 .b8 _ZN34_INTERNAL_b69aa9f2_4_k_cu__Z4hashj4cuda3std6ranges3__45__cpo4swapE[1];
.global .align 1 .b8 _ZN34_INTERNAL_b69aa9f2_4_k_cu__Z4hashj4cuda3std6ranges3__45__cpo9iter_moveE[1];
.global .align 1 .b8 _ZN34_INTERNAL_b69aa9f2_4_k_cu__Z4hashj4cuda3std6ranges3__45__cpo5beginE[1];
.global .align 1 .b8 _ZN34_INTERNAL_b69aa9f2_4_k_cu__Z4hashj4cuda3std6ranges3__45__cpo3endE[1];
.global .align 1 .b8 _ZN34_INTERNAL_b69aa9f2_4_k_cu__Z4hashj4cuda3std6ranges3__45__cpo6cbeginE[1];
.global .align 1 .b8 _ZN34_INTERNAL_b69aa9f2_4_k_cu__Z4hashj4cuda3std6ranges3__45__cpo4cendE[1];
.global .align 1 .b8 _ZN34_INTERNAL_b69aa9f2_4_k_cu__Z4hashj4cuda3std6ranges3__45__cpo7advanceE[1];
.global .align 1 .b8 _ZN34_INTERNAL_b69aa9f2_4_k_cu__Z4hashj4cuda3std6ranges3__45__cpo9iter_swapE[1];
.global .align 1 .b8 _ZN34_INTERNAL_b69aa9f2_4_k_cu__Z4hashj4cuda3std6ranges3__45__cpo4nextE[1];
.global .align 1 .b8 _ZN34_INTERNAL_b69aa9f2_4_k_cu__Z4hashj4cuda3std6ranges3__45__cpo4prevE[1];
.global .align 1 .b8 _ZN34_INTERNAL_b69aa9f2_4_k_cu__Z4hashj4cuda3std6ranges3__45__cpo4dataE[1];
.global .align 1 .b8 _ZN34_INTERNAL_b69aa9f2_4_k_cu__Z4hashj4cuda3std6ranges3__45__cpo5cdataE[1];
.global .align 1 .b8 _ZN34_INTERNAL_b69aa9f2_4_k_cu__Z4hashj4cuda3std6ranges3__45__cpo4sizeE[1];
.global .align 1 .b8 _ZN34_INTERNAL_b69aa9f2_4_k_cu__Z4hashj4cuda3std6ranges3__45__cpo5ssizeE[1];
.global .align 1 .b8 _ZN34_INTERNAL_b69aa9f2_4_k_cu__Z4hashj4cuda3std6ranges3__45__cpo8distanceE[1];
.global .align 1 .b8 _ZN34_INTERNAL_b69aa9f2_4_k_cu__Z4hashj6thrust24THRUST_300001_SM_1000_NS8cuda_cub3parE[1];
.global .align 1 .b8 _ZN34_INTERNAL_b69aa9f2_4_k_cu__Z4hashj6thrust24THRUST_300001_SM_1000_NS8cuda_cub10par_nosyncE[1];
.global .align 1 .b8 _ZN34_INTERNAL_b69aa9f2_4_k_cu__Z4hashj6thrust24THRUST_300001_SM_1000_NS6system6detail10sequential3seqE[1];
.global .align 1 .b8 _ZN34_INTERNAL_b69aa9f2_4_k_cu__Z4hashj6thrust24THRUST_300001_SM_1000_NS12placeholders2_1E[1];
.global .align 1 .b8 _ZN34_INTERNAL_b69aa9f2_4_k_cu__Z4hashj6thrust24THRUST_300001_SM_1000_NS12placeholders2_2E[1];
.global .align 1 .b8 _ZN34_INTERNAL_b69aa9f2_4_k_cu__Z4hashj6thrust24THRUST_300001_SM_1000_NS12placeholders2_3E[1];
.global .align 1 .b8 _ZN34_INTERNAL_b69aa9f2_4_k_cu__Z4hashj6thrust24THRUST_300001_SM_1000_NS12placeholders2_4E[1];
.global .align 1 .b8 _ZN34_INTERNAL_b69aa9f2_4_k_cu__Z4hashj6thrust24THRUST_300001_SM_1000_NS12placeholders2_5E[1];
.global .align 1 .b8 _ZN34_INTERNAL_b69aa9f2_4_k_cu__Z4hashj6thrust24THRUST_300001_SM_1000_NS12placeholders2_6E[1];
.global .align 1 .b8 _ZN34_INTERNAL_b69aa9f2_4_k_cu__Z4hashj6thrust24THRUST_300001_SM_1000_NS12placeholders2_7E[1];
.global .align 1 .b8 _ZN34_INTERNAL_b69aa9f2_4_k_cu__Z4hashj6thrust24THRUST_300001_SM_1000_NS12placeholders2_8E[1];
.global .align 1 .b8 _ZN34_INTERNAL_b69aa9f2_4_k_cu__Z4hashj6thrust24THRUST_300001_SM_1000_NS12placeholders2_9E[1];
.global .align 1 .b8 _ZN34_INTERNAL_b69aa9f2_4_k_cu__Z4hashj6thrust24THRUST_300001_SM_1000_NS12placeholders3_10E[1];
.global .align 1 .b8 _ZN34_INTERNAL_b69aa9f2_4_k_cu__Z4hashj6thrust24THRUST_300001_SM_1000_NS3seqE[1];

.visible .entry _ZN3cub18CUB_300001_SM_10006detail11EmptyKernelIvEEvv()
{


	ret;

}


// ===== COMPILED SASS (sm_100) =====

	.target	sm_100

	.elftype	@"ET_EXEC"


//--------------------- .note.nv.tkinfo           --------------------------
	.section	.note.nv.tkinfo,"",@"SHT_NOTE"
	.sectionflags	@"SHF_NOTE_NV_TKINFO"
	.tkinfo
        /*0018*/ 	.word	0x00000002
        /*0030*/ 	.string	""
        /*0030*/ 	.string	"ptxas"
        /*0030*/ 	.string	"Cuda compilation tools, release 13.0, V13.0.88"
        /*0030*/ 	.string	"Build cuda_13.0.r13.0/compiler.36424714_0"
        /*0030*/ 	.string	"-arch sm_100 -m 64 "



//--------------------- .note.nv.cuinfo           --------------------------
	.section	.note.nv.cuinfo,"",@"SHT_NOTE"
	.sectionflags	@"SHF_NOTE_NV_CUINFO"
        /*0018*/ 	.short	0x0002
        /*001a*/ 	.short	0x0064
        /*001c*/ 	.short	0x0082
	.zero		2


//--------------------- .nv.info                  --------------------------
	.section	.nv.info,"",@"SHT_CUDA_INFO"
	.align	4


	//----- nvinfo : EIATTR_REGCOUNT
	.align		4
        /*0000*/ 	.byte	0x04, 0x2f
        /*0002*/ 	.short	(.L_44 - .L_43)
	.align		4
.L_43:
        /*0004*/ 	.word	index@(_ZN3cub18CUB_300001_SM_10006detail11EmptyKernelIvEEvv)
        /*0008*/ 	.word	0x00000004


	//----- nvinfo : EIATTR_FRAME_SIZE
	.align		4
.L_44:
        /*000c*/ 	.byte	0x04, 0x11
        /*000e*/ 	.short	(.L_46 - .L_45)
	.align		4
.L_45:
        /*0010*/ 	.word	index@(_ZN3cub18CUB_300001_SM_10006detail11EmptyKernelIvEEvv)
        /*0014*/ 	.word	0x00000000


	//----- nvinfo : EIATTR_MIN_STACK_SIZE
	.align		4
.L_46:
        /*0018*/ 	.byte	0x04, 0x12
        /*001a*/ 	.short	(.L_48 - .L_47)
	.align		4
.L_47:
        /*001c*/ 	.word	index@(_ZN3cub18CUB_300001_SM_10006detail11EmptyKernelIvEEvv)
        /*0020*/ 	.word	0x00000000
.L_48:


//--------------------- .nv.compat                --------------------------
	.section	.nv.compat,"",@"SHT_CUDA_COMPAT_INFO"
	.align	4
        /*0000*/ 	.byte	0x02, 0x09, 0x00, 0x00, 0x02, 0x02, 0x01, 0x00, 0x02, 0x05, 0x05, 0x00, 0x03, 0x07, 0x01, 0x01
        /*0010*/ 	.byte	0x02, 0x03, 0x00, 0x00, 0x02, 0x06, 0x01, 0x00, 0x04, 0x0b, 0x08, 0x00, 0x09, 0x00, 0x00, 0x00
        /*0020*/ 	.byte	0x00, 0x00, 0x00, 0x00


//--------------------- .nv.info._ZN3cub18CUB_300001_SM_10006detail11EmptyKernelIvEEvv --------------------------
	.section	.nv.info._ZN3cub18CUB_300001_SM_10006detail11EmptyKernelIvEEvv,"",@"SHT_CUDA_INFO"
	.sectionflags	@""
	.align	4


	//----- nvinfo : EIATTR_CUDA_API_VERSION
	.align		4
        /*0000*/ 	.byte	0x04, 0x37
        /*0002*/ 	.short	(.L_50 - .L_49)
.L_49:
        /*0004*/ 	.word	0x00000082


	//----- nvinfo : EIATTR_SPARSE_MMA_MASK
	.align		4
.L_50:
        /*0008*/ 	.byte	0x03, 0x50
        /*000a*/ 	.short	0x0000


	//----- nvinfo : EIATTR_MAXREG_COUNT
	.align		4
        /*000c*/ 	.byte	0x03, 0x1b
        /*000e*/ 	.short	0x00ff


	//----- nvinfo : EIATTR_MERCURY_ISA_VERSION
	.align		4
        /*0010*/ 	.byte	0x03, 0x5f
        /*0012*/ 	.short	0x0101


	//----- nvinfo : EIATTR_VRC_CTA_INIT_COUNT
	.align		4
        /*0014*/ 	.byte	0x02, 0x4a
	.zero		1
	.zero		1


	//----- nvinfo : EIATTR_EXIT_INSTR_OFFSETS
	.align		4
        /*0018*/ 	.byte	0x04, 0x1c
        /*001a*/ 	.short	(.L_52 - .L_51)


	//   ....[0]....
.L_51:
        /*001c*/ 	.word	0x00000010


	//----- nvinfo : EIATTR_SW_WAR
	.align		4
.L_52:
        /*0020*/ 	.byte	0x04, 0x36
        /*0022*/ 	.short	(.L_54 - .L_53)
.L_53:
        /*0024*/ 	.word	0x00000008
.L_54:


//--------------------- .nv.callgraph             --------------------------
	.section	.nv.callgraph,"",@"SHT_CUDA_CALLGRAPH"
	.align	4
	.sectionentsize	8
	.align		4
        /*0000*/ 	.word	0x00000000
	.align		4
        /*0004*/ 	.word	0xffffffff
	.align		4
        /*0008*/ 	.word	0x00000000
	.align		4
        /*000c*/ 	.word	0xfffffffe
	.align		4
        /*0010*/ 	.word	0x00000000
	.align		4
        /*0014*/ 	.word	0xfffffffd
	.align		4
        /*0018*/ 	.word	0x00000000
	.align		4
        /*001c*/ 	.word	0xfffffffc


//--------------------- .nv.constant4             --------------------------
	.section	.nv.constant4,"a",@progbits
	.align	8
	.align		8
.nv.constant4:
        /*0000*/ 	.dword	_ZN34_INTERNAL_b69aa9f2_4_k_cu__Z4hashj4cuda3std3__45__cpo5beginE
	.align		8
        /*0008*/ 	.dword	_ZN34_INTERNAL_b69aa9f2_4_k_cu__Z4hashj4cuda3std3__45__cpo3endE
	.align		8
        /*0010*/ 	.dword	_ZN34_INTERNAL_b69aa9f2_4_k_cu__Z4hashj4cuda3std3__45__cpo6cbeginE
	.align		8
        /*0018*/ 	.dword	_ZN34_INTERNAL_b69aa9f2_4_k_cu__Z4hashj4cuda3std3__45__cpo4cendE
	.align		8
        /*0020*/ 	.dword	_ZN34_INTERNAL_b69aa9f2_4_k_cu__Z4hashj4cuda3std3__45__cpo6rbeginE
	.align		8
        /*0028*/ 	.dword	_ZN34_INTERNAL_b69aa9f2_4_k_cu__Z4hashj4cuda3std3__45__cpo4rendE
	.align		8
        /*0030*/ 	.dword	_ZN34_INTERNAL_b69aa9f2_4_k_cu__Z4hashj4cuda3std3__45__cpo7crbeginE
	.align		8
        /*0038*/ 	.dword	_ZN34_INTERNAL_b69aa9f2_4_k_cu__Z4hashj4cuda3std3__45__cpo5crendE
	.align		8
        /*0040*/ 	.dword	_ZN34_INTERNAL_b69aa9f2_4_k_cu__Z4hashj4cuda3std3__436_GLOBAL__N__b69aa9f2_4_k_cu__Z4hashj6ignoreE
	.align		8
        /*0048*/ 	.dword	_ZN34_INTERNAL_b69aa9f2_4_k_cu__Z4hashj4cuda3std3__419piecewise_constructE
	.align		8
        /*0050*/ 	.dword	_ZN34_INTERNAL_b69aa9f2_4_k_cu__Z4hashj4cuda3std3__48in_placeE
	.align		8
        /*0058*/ 	.dword	_ZN34_INTERNAL_b69aa9f2_4_k_cu__Z4hashj4cuda3std3__420unreachable_sentinelE
	.align		8
        /*0060*/ 	.dword	_ZN34_INTERNAL_b69aa9f2_4_k_cu__Z4hashj4cuda3std3__47nulloptE
	.align		8
        /*0068*/ 	.dword	_ZN34_INTERNAL_b69aa9f2_4_k_cu__Z4hashj4cuda3std3__48unexpectE
	.align		8
        /*0070*/ 	.dword	_ZN34_INTERNAL_b69aa9f2_4_k_cu__Z4hashj4cuda3std6ranges3__45__cpo4swapE
	.align		8
        /*0078*/ 	.dword	_ZN34_INTERNAL_b69aa9f2_4_k_cu__Z4hashj4cuda3std6ranges3__45__cpo9iter_moveE
	.align		8
        /*0080*/ 	.dword	_ZN34_INTERNAL_b69aa9f2_4_k_cu__Z4hashj4cuda3std6ranges3__45__cpo5beginE
	.align		8
        /*0088*/ 	.dword	_ZN34_INTERNAL_b69aa9f2_4_k_cu__Z4hashj4cuda3std6ranges3__45__cpo3endE
	.align		8
        /*0090*/ 	.dword	_ZN34_INTERNAL_b69aa9f2_4_k_cu__Z4hashj4cuda3std6ranges3__45__cpo6cbeginE
	.align		8
        /*0098*/ 	.dword	_ZN34_INTERNAL_b69aa9f2_4_k_cu__Z4hashj4cuda3std6ranges3__45__cpo4cendE
	.align		8
        /*00a0*/ 	.dword	_ZN34_INTERNAL_b69aa9f2_4_k_cu__Z4hashj4cuda3std6ranges3__45__cpo7advanceE
	.align		8
        /*00a8*/ 	.dword	_ZN34_INTERNAL_b69aa9f2_4_k_cu__Z4hashj4cuda3std6ranges3__45__cpo9iter_swapE
	.align		8
        /*00b0*/ 	.dword	_ZN34_INTERNAL_b69aa9f2_4_k_cu__Z4hashj4cuda3std6ranges3__45__cpo4nextE
	.align		8
        /*00b8*/ 	.dword	_ZN34_INTERNAL_b69aa9f2_4_k_cu__Z4hashj4cuda3std6ranges3__45__cpo4prevE
	.align		8
        /*00c0*/ 	.dword	_ZN34_INTERNAL_b69aa9f2_4_k_cu__Z4hashj4cuda3std6ranges3__45__cpo4dataE
	.align		8
        /*00c8*/ 	.dword	_ZN34_INTERNAL_b69aa9f2_4_k_cu__Z4hashj4cuda3std6ranges3__45__cpo5cdataE
	.align		8
        /*00d0*/ 	.dword	_ZN34_INTERNAL_b69aa9f2_4_k_cu__Z4hashj4cuda3std6ranges3__45__cpo4sizeE
	.align		8
        /*00d8*/ 	.dword	_ZN34_INTERNAL_b69aa9f2_4_k_cu__Z4hashj4cuda3std6ranges3__45__cpo5ssizeE
	.align		8
        /*00e0*/ 	.dword	_ZN34_INTERNAL_b69aa9f2_4_k_cu__Z4hashj4cuda3std6ranges3__45__cpo8distanceE
	.align		8
        /*00e8*/ 	.dword	_ZN34_INTERNAL_b69aa9f2_4_k_cu__Z4hashj6thrust24THRUST_300001_SM_1000_NS8cuda_cub3parE
	.align		8
        /*00f0*/ 	.dword	_ZN34_INTERNAL_b69aa9f2_4_k_cu__Z4hashj6thrust24THRUST_300001_SM_1000_NS8cuda_cub10par_nosyncE
	.align		8
        /*00f8*/ 	.dword	_ZN34_INTERNAL_b69aa9f2_4_k_cu__Z4hashj6thrust24THRUST_300001_SM_1000_NS6system6detail10sequential3seqE
	.align		8
        /*0100*/ 	.dword	_ZN34_INTERNAL_b69aa9f2_4_k_cu__Z4hashj6thrust24THRUST_300001_SM_1000_NS12placeholders2_1E
	.align		8
        /*0108*/ 	.dword	_ZN34_INTERNAL_b69aa9f2_4_k_cu__Z4hashj6thrust24THRUST_300001_SM_1000_NS12placeholders2_2E
	.align		8
        /*0110*/ 	.dword	_ZN34_INTERNAL_b69aa9f2_4_k_cu__Z4hashj6thrust24THRUST_300001_SM_1000_NS12placeholders2_3E
	.align		8
        /*0118*/ 	.dword	_ZN34_INTERNAL_b69aa9f2_4_k_cu__Z4hashj6thrust24THRUST_300001_SM_1000_NS12placeholders2_4E
	.align		8
        /*0120*/ 	.dword	_ZN34_INTERNAL_b69aa9f2_4_k_cu__Z4hashj6thrust24THRUST_300001_SM_1000_NS12placeholders2_5E
	.align		8
        /*0128*/ 	.dword	_ZN34_INTERNAL_b69aa9f2_4_k_cu__Z4hashj6thrust24THRUST_300001_SM_1000_NS12placeholders2_6E
	.align		8
        /*0130*/ 	.dword	_ZN34_INTERNAL_b69aa9f2_4_k_cu__Z4hashj6thrust24THRUST_300001_SM_1000_NS12placeholders2_7E
	.align		8
        /*0138*/ 	.dword	_ZN34_INTERNAL_b69aa9f2_4_k_cu__Z4hashj6thrust24THRUST_300001_SM_1000_NS12placeholders2_8E
	.align		8
        /*0140*/ 	.dword	_ZN34_INTERNAL_b69aa9f2_4_k_cu__Z4hashj6thrust24THRUST_300001_SM_1000_NS12placeholders2_9E
	.align		8
        /*0148*/ 	.dword	_ZN34_INTERNAL_b69aa9f2_4_k_cu__Z4hashj6thrust24THRUST_300001_SM_1000_NS12placeholders3_10E
	.align		8
        /*0150*/ 	.dword	_ZN34_INTERNAL_b69aa9f2_4_k_cu__Z4hashj6thrust24THRUST_300001_SM_1000_NS3seqE


//--------------------- .text._ZN3cub18CUB_300001_SM_10006detail11EmptyKernelIvEEvv --------------------------
	.section	.text._ZN3cub18CUB_300001_SM_10006detail11EmptyKernelIvEEvv,"ax",@progbits
	.align	128
        .global         _ZN3cub18CUB_300001_SM_10006detail11EmptyKernelIvEEvv
        .type           _ZN3cub18CUB_300001_SM_10006detail11EmptyKernelIvEEvv,@function
        .size           _ZN3cub18CUB_300001_SM_10006detail11EmptyKernelIvEEvv,(.L_x_1 - _ZN3cub18CUB_300001_SM_10006detail11EmptyKernelIvEEvv)
        .other          _ZN3cub18CUB_300001_SM_10006detail11EmptyKernelIvEEvv,@"STO_CUDA_ENTRY STV_DEFAULT"
_ZN3cub18CUB_300001_SM_10006detail11EmptyKernelIvEEvv:
.text._ZN3cub18CUB_300001_SM_10006detail11EmptyKernelIvEEvv:
[----:B------:R-:W-:Y:S01]  /*0000*/  LDC R1, c[0x0][0x37c] ;  /* 0x0000df00ff017b82 */ /* 0x000fe20000000800 */
[----:B------:R-:W-:Y:S05]  /*0010*/  EXIT ;  /* 0x000000000000794d */ /* 0x000fea0003800000 */
.L_x_0:
[----:B------:R-:W-:-:S00]  /*0020*/  BRA `(.L_x_0) ;  /* 0xfffffffc00fc7947 */ /* 0x000fc0000383ffff */
[----:B------:R-:W-:-:S00]  /*0030*/  NOP ;  /* 0x0000000000007918 */ /* 0x000fc00000000000 */
        /* <DEDUP_REMOVED lines=12> */
.L_x_1:


//--------------------- .nv.shared.reserved.0     --------------------------
	.section	.nv.shared.reserved.0,"aw",@nobits
	.weak		__nv_reservedSMEM_offset_0_alias
	.size		__nv_reservedSMEM_offset_0_alias, 0, 64
	.other		__nv_reservedSMEM_offset_0_alias,@"STO_CUDA_RESERVED_SHARED STV_DEFAULT"
__nv_reservedSMEM_offset_0_alias:
	.zero		0
	.zero		64


//--------------------- .nv.global                --------------------------
	.section	.nv.global,"aw",@nobits
.nv.global:
	.type		_ZN34_INTERNAL_b69aa9f2_4_k_cu__Z4hashj6thrust24THRUST_300001_SM_1000_NS3seqE,@object
	.size		_ZN34_INTERNAL_b69aa9f2_4_k_cu__Z4hashj6thrust24THRUST_300001_SM_1000_NS3seqE,(_ZN34_INTERNAL_b69aa9f2_4_k_cu__Z4hashj4cuda3std3__48in_placeE - _ZN34_INTERNAL_b69aa9f2_4_k_cu__Z4hashj6thrust24THRUST_300001_SM_1000_NS3seqE)
_ZN34_INTERNAL_b69aa9f2_4_k_cu__Z4hashj6thrust24THRUST_300001_SM_1000_NS3seqE:
	.zero		1
	.type		_ZN34_INTERNAL_b69aa9f2_4_k_cu__Z4hashj4cuda3std3__48in_placeE,@object
	.size		_ZN34_INTERNAL_b69aa9f2_4_k_cu__Z4hashj4cuda3std3__48in_placeE,(_ZN34_INTERNAL_b69aa9f2_4_k_cu__Z4hashj4cuda3std6ranges3__45__cpo4sizeE - _ZN34_INTERNAL_b69aa9f2_4_k_cu__Z4hashj4cuda3std3__48in_placeE)
_ZN34_INTERNAL_b69aa9f2_4_k_cu__Z4hashj4cuda3std3__48in_placeE:
	.zero		1
	.type		_ZN34_INTERNAL_b69aa9f2_4_k_cu__Z4hashj4cuda3std6ranges3__45__cpo4sizeE,@object
	.size		_ZN34_INTERNAL_b69aa9f2_4_k_cu__Z4hashj4cuda3std6ranges3__45__cpo4sizeE,(_ZN34_INTERNAL_b69aa9f2_4_k_cu__Z4hashj6thrust24THRUST_300001_SM_1000_NS12placeholders2_3E - _ZN34_INTERNAL_b69aa9f2_4_k_cu__Z4hashj4cuda3std6ranges3__45__cpo4sizeE)
_ZN34_INTERNAL_b69aa9f2_4_k_cu__Z4hashj4cuda3std6ranges3__45__cpo4sizeE:
	.zero		1
	.type		_ZN34_INTERNAL_b69aa9f2_4_k_cu__Z4hashj6thrust24THRUST_300001_SM_1000_NS12placeholders2_3E,@object
	.size		_ZN34_INTERNAL_b69aa9f2_4_k_cu__Z4hashj6thrust24THRUST_300001_SM_1000_NS12placeholders2_3E,(_ZN34_INTERNAL_b69aa9f2_4_k_cu__Z4hashj4cuda3std3__45__cpo6cbeginE - _ZN34_INTERNAL_b69aa9f2_4_k_cu__Z4hashj6thrust24THRUST_300001_SM_1000_NS12placeholders2_3E)
_ZN34_INTERNAL_b69aa9f2_4_k_cu__Z4hashj6thrust24THRUST_300001_SM_1000_NS12placeholders2_3E:
	.zero		1
	.type		_ZN34_INTERNAL_b69aa9f2_4_k_cu__Z4hashj4cuda3std3__45__cpo6cbeginE,@object
	.size		_ZN34_INTERNAL_b69aa9f2_4_k_cu__Z4hashj4cuda3std3__45__cpo6cbeginE,(_ZN34_INTERNAL_b69aa9f2_4_k_cu__Z4hashj4cuda3std6ranges3__45__cpo6cbeginE - _ZN34_INTERNAL_b69aa9f2_4_k_cu__Z4hashj4cuda3std3__45__cpo6cbeginE)
_ZN34_INTERNAL_b69aa9f2_4_k_cu__Z4hashj4cuda3std3__45__cpo6cbeginE:
	.zero		1
	.type		_ZN34_INTERNAL_b69aa9f2_4_k_cu__Z4hashj4cuda3std6ranges3__45__cpo6cbeginE,@object
	.size		_ZN34_INTERNAL_b69aa9f2_4_k_cu__Z4hashj4cuda3std6ranges3__45__cpo6cbeginE,(_ZN34_INTERNAL_b69aa9f2_4_k_cu__Z4hashj6thrust24THRUST_300001_SM_1000_NS12placeholders2_7E - _ZN34_INTERNAL_b69aa9f2_4_k_cu__Z4hashj4cuda3std6ranges3__45__cpo6cbeginE)
_ZN34_INTERNAL_b69aa9f2_4_k_cu__Z4hashj4cuda3std6ranges3__45__cpo6cbeginE:
	.zero		1
	.type		_ZN34_INTERNAL_b69aa9f2_4_k_cu__Z4hashj6thrust24THRUST_300001_SM_1000_NS12placeholders2_7E,@object
	.size		_ZN34_INTERNAL_b69aa9f2_4_k_cu__Z4hashj6thrust24THRUST_300001_SM_1000_NS12placeholders2_7E,(_ZN34_INTERNAL_b69aa9f2_4_k_cu__Z4hashj4cuda3std3__45__cpo7crbeginE - _ZN34_INTERNAL_b69aa9f2_4_k_cu__Z4hashj6thrust24THRUST_300001_SM_1000_NS12placeholders2_7E)
_ZN34_INTERNAL_b69aa9f2_4_k_cu__Z4hashj6thrust24THRUST_300001_SM_1000_NS12placeholders2_7E:
	.zero		1
	.type		_ZN34_INTERNAL_b69aa9f2_4_k_cu__Z4hashj4cuda3std3__45__cpo7crbeginE,@object
	.size		_ZN34_INTERNAL_b69aa9f2_4_k_cu__Z4hashj4cuda3std3__45__cpo7crbeginE,(_ZN34_INTERNAL_b69aa9f2_4_k_cu__Z4hashj4cuda3std6ranges3__45__cpo4nextE - _ZN34_INTERNAL_b69aa9f2_4_k_cu__Z4hashj4cuda3std3__45__cpo7crbeginE)
_ZN34_INTERNAL_b69aa9f2_4_k_cu__Z4hashj4cuda3std3__45__cpo7crbeginE:
	.zero		1
	.type		_ZN34_INTERNAL_b69aa9f2_4_k_cu__Z4hashj4cuda3std6ranges3__45__cpo4nextE,@object
	.size		_ZN34_INTERNAL_b69aa9f2_4_k_cu__Z4hashj4cuda3std6ranges3__45__cpo4nextE,(_ZN34_INTERNAL_b69aa9f2_4_k_cu__Z4hashj4cuda3std6ranges3__45__cpo4swapE - _ZN34_INTERNAL_b69aa9f2_4_k_cu__Z4hashj4cuda3std6ranges3__45__cpo4nextE)
_ZN34_INTERNAL_b69aa9f2_4_k_cu__Z4hashj4cuda3std6ranges3__45__cpo4nextE:
	.zero		1
	.type		_ZN34_INTERNAL_b69aa9f2_4_k_cu__Z4hashj4cuda3std6ranges3__45__cpo4swapE,@object
	.size		_ZN34_INTERNAL_b69aa9f2_4_k_cu__Z4hashj4cuda3std6ranges3__45__cpo4swapE,(_ZN34_INTERNAL_b69aa9f2_4_k_cu__Z4hashj6thrust24THRUST_300001_SM_1000_NS8cuda_cub10par_nosyncE - _ZN34_INTERNAL_b69aa9f2_4_k_cu__Z4hashj4cuda3std6ranges3__45__cpo4swapE)
_ZN34_INTERNAL_b69aa9f2_4_k_cu__Z4hashj4cuda3std6ranges3__45__cpo4swapE:
	.zero		1
	.type		_ZN34_INTERNAL_b69aa9f2_4_k_cu__Z4hashj6thrust24THRUST_300001_SM_1000_NS8cuda_cub10par_nosyncE,@object
	.size		_ZN34_INTERNAL_b69aa9f2_4_k_cu__Z4hashj6thrust24THRUST_300001_SM_1000_NS8cuda_cub10par_nosyncE,(_ZN34_INTERNAL_b69aa9f2_4_k_cu__Z4hashj6thrust24THRUST_300001_SM_1000_NS12placeholders2_9E - _ZN34_INTERNAL_b69aa9f2_4_k_cu__Z4hashj6thrust24THRUST_300001_SM_1000_NS8cuda_cub10par_nosyncE)
_ZN34_INTERNAL_b69aa9f2_4_k_cu__Z4hashj6thrust24THRUST_300001_SM_1000_NS8cuda_cub10par_nosyncE:
	.zero		1
	.type		_ZN34_INTERNAL_b69aa9f2_4_k_cu__Z4hashj6thrust24THRUST_300001_SM_1000_NS12placeholders2_9E,@object
	.size		_ZN34_INTERNAL_b69aa9f2_4_k_cu__Z4hashj6thrust24THRUST_300001_SM_1000_NS12placeholders2_9E,(_ZN34_INTERNAL_b69aa9f2_4_k_cu__Z4hashj4cuda3std3__436_GLOBAL__N__b69aa9f2_4_k_cu__Z4hashj6ignoreE - _ZN34_INTERNAL_b69aa9f2_4_k_cu__Z4hashj6thrust24THRUST_300001_SM_1000_NS12placeholders2_9E)
_ZN34_INTERNAL_b69aa9f2_4_k_cu__Z4hashj6thrust24THRUST_300001_SM_1000_NS12placeholders2_9E:
	.zero		1
	.type		_ZN34_INTERNAL_b69aa9f2_4_k_cu__Z4hashj4cuda3std3__436_GLOBAL__N__b69aa9f2_4_k_cu__Z4hashj6ignoreE,@object
	.size		_ZN34_INTERNAL_b69aa9f2_4_k_cu__Z4hashj4cuda3std3__436_GLOBAL__N__b69aa9f2_4_k_cu__Z4hashj6ignoreE,(_ZN34_INTERNAL_b69aa9f2_4_k_cu__Z4hashj4cuda3std6ranges3__45__cpo4dataE - _ZN34_INTERNAL_b69aa9f2_4_k_cu__Z4hashj4cuda3std3__436_GLOBAL__N__b69aa9f2_4_k_cu__Z4hashj6ignoreE)
_ZN34_INTERNAL_b69aa9f2_4_k_cu__Z4hashj4cuda3std3__436_GLOBAL__N__b69aa9f2_4_k_cu__Z4hashj6ignoreE:
	.zero		1
	.type		_ZN34_INTERNAL_b69aa9f2_4_k_cu__Z4hashj4cuda3std6ranges3__45__cpo4dataE,@object
	.size		_ZN34_INTERNAL_b69aa9f2_4_k_cu__Z4hashj4cuda3std6ranges3__45__cpo4dataE,(_ZN34_INTERNAL_b69aa9f2_4_k_cu__Z4hashj6thrust24THRUST_300001_SM_1000_NS12placeholders2_1E - _ZN34_INTERNAL_b69aa9f2_4_k_cu__Z4hashj4cuda3std6ranges3__45__cpo4dataE)
_ZN34_INTERNAL_b69aa9f2_4_k_cu__Z4hashj4cuda3std6ranges3__45__cpo4dataE:
	.zero		1
	.type		_ZN34_INTERNAL_b69aa9f2_4_k_cu__Z4hashj6thrust24THRUST_300001_SM_1000_NS12placeholders2_1E,@object
	.size		_ZN34_INTERNAL_b69aa9f2_4_k_cu__Z4hashj6thrust24THRUST_300001_SM_1000_NS12placeholders2_1E,(_ZN34_INTERNAL_b69aa9f2_4_k_cu__Z4hashj4cuda3std3__45__cpo5beginE - _ZN34_INTERNAL_b69aa9f2_4_k_cu__Z4hashj6thrust24THRUST_300001_SM_1000_NS12placeholders2_1E)
_ZN34_INTERNAL_b69aa9f2_4_k_cu__Z4hashj6thrust24THRUST_300001_SM_1000_NS12placeholders2_1E:
	.zero		1
	.type		_ZN34_INTERNAL_b69aa9f2_4_k_cu__Z4hashj4cuda3std3__45__cpo5beginE,@object
	.size		_ZN34_INTERNAL_b69aa9f2_4_k_cu__Z4hashj4cuda3std3__45__cpo5beginE,(_ZN34_INTERNAL_b69aa9f2_4_k_cu__Z4hashj4cuda3std6ranges3__45__cpo5beginE - _ZN34_INTERNAL_b69aa9f2_4_k_cu__Z4hashj4cuda3std3__45__cpo5beginE)
_ZN34_INTERNAL_b69aa9f2_4_k_cu__Z4hashj4cuda3std3__45__cpo5beginE:
	.zero		1
	.type		_ZN34_INTERNAL_b69aa9f2_4_k_cu__Z4hashj4cuda3std6ranges3__45__cpo5beginE,@object
	.size		_ZN34_INTERNAL_b69aa9f2_4_k_cu__Z4hashj4cuda3std6ranges3__45__cpo5beginE,(_ZN34_INTERNAL_b69aa9f2_4_k_cu__Z4hashj6thrust24THRUST_300001_SM_1000_NS12placeholders2_5E - _ZN34_INTERNAL_b69aa9f2_4_k_cu__Z4hashj4cuda3std6ranges3__45__cpo5beginE)
_ZN34_INTERNAL_b69aa9f2_4_k_cu__Z4hashj4cuda3std6ranges3__45__cpo5beginE:
	.zero		1
	.type		_ZN34_INTERNAL_b69aa9f2_4_k_cu__Z4hashj6thrust24THRUST_300001_SM_1000_NS12placeholders2_5E,@object
	.size		_ZN34_INTERNAL_b69aa9f2_4_k_cu__Z4hashj6thrust24THRUST_300001_SM_1000_NS12placeholders2_5E,(_ZN34_INTERNAL_b69aa9f2_4_k_cu__Z4hashj4cuda3std3__45__cpo6rbeginE - _ZN34_INTERNAL_b69aa9f2_4_k_cu__Z4hashj6thrust24THRUST_300001_SM_1000_NS12placeholders2_5E)
_ZN34_INTERNAL_b69aa9f2_4_k_cu__Z4hashj6thrust24THRUST_300001_SM_1000_NS12placeholders2_5E:
	.zero		1
	.type		_ZN34_INTERNAL_b69aa9f2_4_k_cu__Z4hashj4cuda3std3__45__cpo6rbeginE,@object
	.size		_ZN34_INTERNAL_b69aa9f2_4_k_cu__Z4hashj4cuda3std3__45__cpo6rbeginE,(_ZN34_INTERNAL_b69aa9f2_4_k_cu__Z4hashj4cuda3std6ranges3__45__cpo7advanceE - _ZN34_INTERNAL_b69aa9f2_4_k_cu__Z4hashj4cuda3std3__45__cpo6rbeginE)
_ZN34_INTERNAL_b69aa9f2_4_k_cu__Z4hashj4cuda3std3__45__cpo6rbeginE:
	.zero		1
	.type		_ZN34_INTERNAL_b69aa9f2_4_k_cu__Z4hashj4cuda3std6ranges3__45__cpo7advanceE,@object
	.size		_ZN34_INTERNAL_b69aa9f2_4_k_cu__Z4hashj4cuda3std6ranges3__45__cpo7advanceE,(_ZN34_INTERNAL_b69aa9f2_4_k_cu__Z4hashj4cuda3std3__47nulloptE - _ZN34_INTERNAL_b69aa9f2_4_k_cu__Z4hashj4cuda3std6ranges3__45__cpo7advanceE)
_ZN34_INTERNAL_b69aa9f2_4_k_cu__Z4hashj4cuda3std6ranges3__45__cpo7advanceE:
	.zero		1
	.type		_ZN34_INTERNAL_b69aa9f2_4_k_cu__Z4hashj4cuda3std3__47nulloptE,@object
	.size		_ZN34_INTERNAL_b69aa9f2_4_k_cu__Z4hashj4cuda3std3__47nulloptE,(_ZN34_INTERNAL_b69aa9f2_4_k_cu__Z4hashj4cuda3std6ranges3__45__cpo8distanceE - _ZN34_INTERNAL_b69aa9f2_4_k_cu__Z4hashj4cuda3std3__47nulloptE)
_ZN34_INTERNAL_b69aa9f2_4_k_cu__Z4hashj4cuda3std3__47nulloptE:
	.zero		1
	.type		_ZN34_INTERNAL_b69aa9f2_4_k_cu__Z4hashj4cuda3std6ranges3__45__cpo8distanceE,@object
	.size		_ZN34_INTERNAL_b69aa9f2_4_k_cu__Z4hashj4cuda3std6ranges3__45__cpo8distanceE,(_ZN34_INTERNAL_b69aa9f2_4_k_cu__Z4hashj6thrust24THRUST_300001_SM_1000_NS12placeholders3_10E - _ZN34_INTERNAL_b69aa9f2_4_k_cu__Z4hashj4cuda3std6ranges3__45__cpo8distanceE)
_ZN34_INTERNAL_b69aa9f2_4_k_cu__Z4hashj4cuda3std6ranges3__45__cpo8distanceE:
	.zero		1
	.type		_ZN34_INTERNAL_b69aa9f2_4_k_cu__Z4hashj6thrust24THRUST_300001_SM_1000_NS12placeholders3_10E,@object
	.size		_ZN34_INTERNAL_b69aa9f2_4_k_cu__Z4hashj6thrust24THRUST_300001_SM_1000_NS12placeholders3_10E,(_ZN34_INTERNAL_b69aa9f2_4_k_cu__Z4hashj4cuda3std3__419piecewise_constructE - _ZN34_INTERNAL_b69aa9f2_4_k_cu__Z4hashj6thrust24THRUST_300001_SM_1000_NS12placeholders3_10E)
_ZN34_INTERNAL_b69aa9f2_4_k_cu__Z4hashj6thrust24THRUST_300001_SM_1000_NS12placeholders3_10E:
	.zero		1
	.type		_ZN34_INTERNAL_b69aa9f2_4_k_cu__Z4hashj4cuda3std3__419piecewise_constructE,@object
	.size		_ZN34_INTERNAL_b69aa9f2_4_k_cu__Z4hashj4cuda3std3__419piecewise_constructE,(_ZN34_INTERNAL_b69aa9f2_4_k_cu__Z4hashj4cuda3std6ranges3__45__cpo5cdataE - _ZN34_INTERNAL_b69aa9f2_4_k_cu__Z4hashj4cuda3std3__419piecewise_constructE)
_ZN34_INTERNAL_b69aa9f2_4_k_cu__Z4hashj4cuda3std3__419piecewise_constructE:
	.zero		1
	.type		_ZN34_INTERNAL_b69aa9f2_4_k_cu__Z4hashj4cuda3std6ranges3__45__cpo5cdataE,@object
	.size		_ZN34_INTERNAL_b69aa9f2_4_k_cu__Z4hashj4cuda3std6ranges3__45__cpo5cdataE,(_ZN34_INTERNAL_b69aa9f2_4_k_cu__Z4hashj6thrust24THRUST_300001_SM_1000_NS12placeholders2_2E - _ZN34_INTERNAL_b69aa9f2_4_k_cu__Z4hashj4cuda3std6ranges3__45__cpo5cdataE)
_ZN34_INTERNAL_b69aa9f2_4_k_cu__Z4hashj4cuda3std6ranges3__45__cpo5cdataE:
	.zero		1
	.type		_ZN34_INTERNAL_b69aa9f2_4_k_cu__Z4hashj6thrust24THRUST_300001_SM_1000_NS12placeholders2_2E,@object
	.size		_ZN34_INTERNAL_b69aa9f2_4_k_cu__Z4hashj6thrust24THRUST_300001_SM_1000_NS12placeholders2_2E,(_ZN34_INTERNAL_b69aa9f2_4_k_cu__Z4hashj4cuda3std3__45__cpo3endE - _ZN34_INTERNAL_b69aa9f2_4_k_cu__Z4hashj6thrust24THRUST_300001_SM_1000_NS12placeholders2_2E)
_ZN34_INTERNAL_b69aa9f2_4_k_cu__Z4hashj6thrust24THRUST_300001_SM_1000_NS12placeholders2_2E:
	.zero		1
	.type		_ZN34_INTERNAL_b69aa9f2_4_k_cu__Z4hashj4cuda3std3__45__cpo3endE,@object
	.size		_ZN34_INTERNAL_b69aa9f2_4_k_cu__Z4hashj4cuda3std3__45__cpo3endE,(_ZN34_INTERNAL_b69aa9f2_4_k_cu__Z4hashj4cuda3std6ranges3__45__cpo3endE - _ZN34_INTERNAL_b69aa9f2_4_k_cu__Z4hashj4cuda3std3__45__cpo3endE)
_ZN34_INTERNAL_b69aa9f2_4_k_cu__Z4hashj4cuda3std3__45__cpo3endE:
	.zero		1
	.type		_ZN34_INTERNAL_b69aa9f2_4_k_cu__Z4hashj4cuda3std6ranges3__45__cpo3endE,@object
	.size		_ZN34_INTERNAL_b69aa9f2_4_k_cu__Z4hashj4cuda3std6ranges3__45__cpo3endE,(_ZN34_INTERNAL_b69aa9f2_4_k_cu__Z4hashj6thrust24THRUST_300001_SM_1000_NS12placeholders2_6E - _ZN34_INTERNAL_b69aa9f2_4_k_cu__Z4hashj4cuda3std6ranges3__45__cpo3endE)
_ZN34_INTERNAL_b69aa9f2_4_k_cu__Z4hashj4cuda3std6ranges3__45__cpo3endE:
	.zero		1
	.type		_ZN34_INTERNAL_b69aa9f2_4_k_cu__Z4hashj6thrust24THRUST_300001_SM_1000_NS12placeholders2_6E,@object
	.size		_ZN34_INTERNAL_b69aa9f2_4_k_cu__Z4hashj6thrust24THRUST_300001_SM_1000_NS12placeholders2_6E,(_ZN34_INTERNAL_b69aa9f2_4_k_cu__Z4hashj4cuda3std3__45__cpo4rendE - _ZN34_INTERNAL_b69aa9f2_4_k_cu__Z4hashj6thrust24THRUST_300001_SM_1000_NS12placeholders2_6E)
_ZN34_INTERNAL_b69aa9f2_4_k_cu__Z4hashj6thrust24THRUST_300001_SM_1000_NS12placeholders2_6E:
	.zero		1
	.type		_ZN34_INTERNAL_b69aa9f2_4_k_cu__Z4hashj4cuda3std3__45__cpo4rendE,@object
	.size		_ZN34_INTERNAL_b69aa9f2_4_k_cu__Z4hashj4cuda3std3__45__cpo4rendE,(_ZN34_INTERNAL_b69aa9f2_4_k_cu__Z4hashj4cuda3std6ranges3__45__cpo9iter_swapE - _ZN34_INTERNAL_b69aa9f2_4_k_cu__Z4hashj4cuda3std3__45__cpo4rendE)
_ZN34_INTERNAL_b69aa9f2_4_k_cu__Z4hashj4cuda3std3__45__cpo4rendE:
	.zero		1
	.type		_ZN34_INTERNAL_b69aa9f2_4_k_cu__Z4hashj4cuda3std6ranges3__45__cpo9iter_swapE,@object
	.size		_ZN34_INTERNAL_b69aa9f2_4_k_cu__Z4hashj4cuda3std6ranges3__45__cpo9iter_swapE,(_ZN34_INTERNAL_b69aa9f2_4_k_cu__Z4hashj4cuda3std3__48unexpectE - _ZN34_INTERNAL_b69aa9f2_4_k_cu__Z4hashj4cuda3std6ranges3__45__cpo9iter_swapE)
_ZN34_INTERNAL_b69aa9f2_4_k_cu__Z4hashj4cuda3std6ranges3__45__cpo9iter_swapE:
	.zero		1
	.type		_ZN34_INTERNAL_b69aa9f2_4_k_cu__Z4hashj4cuda3std3__48unexpectE,@object
	.size		_ZN34_INTERNAL_b69aa9f2_4_k_cu__Z4hashj4cuda3std3__48unexpectE,(_ZN34_INTERNAL_b69aa9f2_4_k_cu__Z4hashj6thrust24THRUST_300001_SM_1000_NS8cuda_cub3parE - _ZN34_INTERNAL_b69aa9f2_4_k_cu__Z4hashj4cuda3std3__48unexpectE)
_ZN34_INTERNAL_b69aa9f2_4_k_cu__Z4hashj4cuda3std3__48unexpectE:
	.zero		1
	.type		_ZN34_INTERNAL_b69aa9f2_4_k_cu__Z4hashj6thrust24THRUST_300001_SM_1000_NS8cuda_cub3parE,@object
	.size		_ZN34_INTERNAL_b69aa9f2_4_k_cu__Z4hashj6thrust24THRUST_300001_SM_1000_NS8cuda_cub3parE,(_ZN34_INTERNAL_b69aa9f2_4_k_cu__Z4hashj6thrust24THRUST_300001_SM_1000_NS12placeholders2_4E - _ZN34_INTERNAL_b69aa9f2_4_k_cu__Z4hashj6thrust24THRUST_300001_SM_1000_NS8cuda_cub3parE)
_ZN34_INTERNAL_b69aa9f2_4_k_cu__Z4hashj6thrust24THRUST_300001_SM_1000_NS8cuda_cub3parE:
	.zero		1
	.type		_ZN34_INTERNAL_b69aa9f2_4_k_cu__Z4hashj6thrust24THRUST_300001_SM_1000_NS12placeholders2_4E,@object
	.size		_ZN34_INTERNAL_b69aa9f2_4_k_cu__Z4hashj6thrust24THRUST_300001_SM_1000_NS12placeholders2_4E,(_ZN34_INTERNAL_b69aa9f2_4_k_cu__Z4hashj4cuda3std3__45__cpo4cendE - _ZN34_INTERNAL_b69aa9f2_4_k_cu__Z4hashj6thrust24THRUST_300001_SM_1000_NS12placeholders2_4E)
_ZN34_INTERNAL_b69aa9f2_4_k_cu__Z4hashj6thrust24THRUST_300001_SM_1000_NS12placeholders2_4E:
	.zero		1
	.type		_ZN34_INTERNAL_b69aa9f2_4_k_cu__Z4hashj4cuda3std3__45__cpo4cendE,@object
	.size		_ZN34_INTERNAL_b69aa9f2_4_k_cu__Z4hashj4cuda3std3__45__cpo4cendE,(_ZN34_INTERNAL_b69aa9f2_4_k_cu__Z4hashj4cuda3std6ranges3__45__cpo4cendE - _ZN34_INTERNAL_b69aa9f2_4_k_cu__Z4hashj4cuda3std3__45__cpo4cendE)
_ZN34_INTERNAL_b69aa9f2_4_k_cu__Z4hashj4cuda3std3__45__cpo4cendE:
	.zero		1
	.type		_ZN34_INTERNAL_b69aa9f2_4_k_cu__Z4hashj4cuda3std6ranges3__45__cpo4cendE,@object
	.size		_ZN34_INTERNAL_b69aa9f2_4_k_cu__Z4hashj4cuda3std6ranges3__45__cpo4cendE,(_ZN34_INTERNAL_b69aa9f2_4_k_cu__Z4hashj4cuda3std3__420unreachable_sentinelE - _ZN34_INTERNAL_b69aa9f2_4_k_cu__Z4hashj4cuda3std6ranges3__45__cpo4cendE)
_ZN34_INTERNAL_b69aa9f2_4_k_cu__Z4hashj4cuda3std6ranges3__45__cpo4cendE:
	.zero		1
	.type		_ZN34_INTERNAL_b69aa9f2_4_k_cu__Z4hashj4cuda3std3__420unreachable_sentinelE,@object
	.size		_ZN34_INTERNAL_b69aa9f2_4_k_cu__Z4hashj4cuda3std3__420unreachable_sentinelE,(_ZN34_INTERNAL_b69aa9f2_4_k_cu__Z4hashj4cuda3std6ranges3__45__cpo5ssizeE - _ZN34_INTERNAL_b69aa9f2_4_k_cu__Z4hashj4cuda3std3__420unreachable_sentinelE)
_ZN34_INTERNAL_b69aa9f2_4_k_cu__Z4hashj4cuda3std3__420unreachable_sentinelE:
	.zero		1
	.type		_ZN34_INTERNAL_b69aa9f2_4_k_cu__Z4hashj4cuda3std6ranges3__45__cpo5ssizeE,@object
	.size		_ZN34_INTERNAL_b69aa9f2_4_k_cu__Z4hashj4cuda3std6ranges3__45__cpo5ssizeE,(_ZN34_INTERNAL_b69aa9f2_4_k_cu__Z4hashj6thrust24THRUST_300001_SM_1000_NS12placeholders2_8E - _ZN34_INTERNAL_b69aa9f2_4_k_cu__Z4hashj4cuda3std6ranges3__45__cpo5ssizeE)
_ZN34_INTERNAL_b69aa9f2_4_k_cu__Z4hashj4cuda3std6ranges3__45__cpo5ssizeE:
	.zero		1
	.type		_ZN34_INTERNAL_b69aa9f2_4_k_cu__Z4hashj6thrust24THRUST_300001_SM_1000_NS12placeholders2_8E,@object
	.size		_ZN34_INTERNAL_b69aa9f2_4_k_cu__Z4hashj6thrust24THRUST_300001_SM_1000_NS12placeholders2_8E,(_ZN34_INTERNAL_b69aa9f2_4_k_cu__Z4hashj4cuda3std3__45__cpo5crendE - _ZN34_INTERNAL_b69aa9f2_4_k_cu__Z4hashj6thrust24THRUST_300001_SM_1000_NS12placeholders2_8E)
_ZN34_INTERNAL_b69aa9f2_4_k_cu__Z4hashj6thrust24THRUST_300001_SM_1000_NS12placeholders2_8E:
	.zero		1
	.type		_ZN34_INTERNAL_b69aa9f2_4_k_cu__Z4hashj4cuda3std3__45__cpo5crendE,@object
	.size		_ZN34_INTERNAL_b69aa9f2_4_k_cu__Z4hashj4cuda3std3__45__cpo5crendE,(_ZN34_INTERNAL_b69aa9f2_4_k_cu__Z4hashj4cuda3std6ranges3__45__cpo4prevE - _ZN34_INTERNAL_b69aa9f2_4_k_cu__Z4hashj4cuda3std3__45__cpo5crendE)
_ZN34_INTERNAL_b69aa9f2_4_k_cu__Z4hashj4cuda3std3__45__cpo5crendE:
	.zero		1
	.type		_ZN34_INTERNAL_b69aa9f2_4_k_cu__Z4hashj4cuda3std6ranges3__45__cpo4prevE,@object
	.size		_ZN34_INTERNAL_b69aa9f2_4_k_cu__Z4hashj4cuda3std6ranges3__45__cpo4prevE,(_ZN34_INTERNAL_b69aa9f2_4_k_cu__Z4hashj4cuda3std6ranges3__45__cpo9iter_moveE - _ZN34_INTERNAL_b69aa9f2_4_k_cu__Z4hashj4cuda3std6ranges3__45__cpo4prevE)
_ZN34_INTERNAL_b69aa9f2_4_k_cu__Z4hashj4cuda3std6ranges3__45__cpo4prevE:
	.zero		1
	.type		_ZN34_INTERNAL_b69aa9f2_4_k_cu__Z4hashj4cuda3std6ranges3__45__cpo9iter_moveE,@object
	.size		_ZN34_INTERNAL_b69aa9f2_4_k_cu__Z4hashj4cuda3std6ranges3__45__cpo9iter_moveE,(_ZN34_INTERNAL_b69aa9f2_4_k_cu__Z4hashj6thrust24THRUST_300001_SM_1000_NS6system6detail10sequential3seqE - _ZN34_INTERNAL_b69aa9f2_4_k_cu__Z4hashj4cuda3std6ranges3__45__cpo9iter_moveE)
_ZN34_INTERNAL_b69aa9f2_4_k_cu__Z4hashj4cuda3std6ranges3__45__cpo9iter_moveE:
	.zero		1
	.type		_ZN34_INTERNAL_b69aa9f2_4_k_cu__Z4hashj6thrust24THRUST_300001_SM_1000_NS6system6detail10sequential3seqE,@object
	.size		_ZN34_INTERNAL_b69aa9f2_4_k_cu__Z4hashj6thrust24THRUST_300001_SM_1000_NS6system6detail10sequential3seqE,(.L_31 - _ZN34_INTERNAL_b69aa9f2_4_k_cu__Z4hashj6thrust24THRUST_300001_SM_1000_NS6system6detail10sequential3seqE)
_ZN34_INTERNAL_b69aa9f2_4_k_cu__Z4hashj6thrust24THRUST_300001_SM_1000_NS6system6detail10sequential3seqE:
	.zero		1
.L_31:


//--------------------- .nv.constant0._ZN3cub18CUB_300001_SM_10006detail11EmptyKernelIvEEvv --------------------------
	.section	.nv.constant0._ZN3cub18CUB_300001_SM_10006detail11EmptyKernelIvEEvv,"a",@progbits
	.sectionflags	@""
	.align	4
.nv.constant0._ZN3cub18CUB_300001_SM_10006detail11EmptyKernelIvEEvv:
	.zero		896


//--------------------- SYMBOLS --------------------------

	.type		.nv.reservedSmem.offset0,@object
	.size		.nv.reservedSmem.offset0,0x4
